	.headerflags	@"EF_CUDA_TEXMODE_UNIFIED EF_CUDA_64BIT_ADDRESS EF_CUDA_ACCELERATORS EF_CUDA_SM90 EF_CUDA_VIRTUAL_SM(EF_CUDA_SM90)"
	.elftype	@"ET_EXEC"


//--------------------- .nv.info                  --------------------------
	.section	.nv.info,"",@"SHT_CUDA_INFO"
	.align	4


	//----- nvinfo : EIATTR_REGCOUNT
	.align		4
        /*0000*/ 	.byte	0x04, 0x2f
        /*0002*/ 	.short	(.L_2 - .L_1)
	.align		4
.L_1:
        /*0004*/ 	.word	index@(triton_)
        /*0008*/ 	.word	0x00000028


	//----- nvinfo : EIATTR_MIN_STACK_SIZE
	.align		4
.L_2:
        /*000c*/ 	.byte	0x04, 0x12
        /*000e*/ 	.short	(.L_4 - .L_3)
	.align		4
.L_3:
        /*0010*/ 	.word	index@(triton_)
        /*0014*/ 	.word	0x00000000


	//----- nvinfo : EIATTR_FRAME_SIZE
	.align		4
.L_4:
        /*0018*/ 	.byte	0x04, 0x11
        /*001a*/ 	.short	(.L_6 - .L_5)
	.align		4
.L_5:
        /*001c*/ 	.word	index@(triton_)
        /*0020*/ 	.word	0x00000000


	//----- nvinfo : EIATTR_MIN_STACK_SIZE
	.align		4
.L_6:
        /*0024*/ 	.byte	0x04, 0x12
        /*0026*/ 	.short	(.L_8 - .L_7)
	.align		4
.L_7:
        /*0028*/ 	.word	index@(triton_)
        /*002c*/ 	.word	0x00000000
.L_8:


//--------------------- .nv.info.triton_          --------------------------
	.section	.nv.info.triton_,"",@"SHT_CUDA_INFO"
	.sectionflags	@""
	.align	4


	//----- nvinfo : EIATTR_CUDA_API_VERSION
	.align		4
        /*0000*/ 	.byte	0x04, 0x37
        /*0002*/ 	.short	(.L_10 - .L_9)
.L_9:
        /*0004*/ 	.word	0x0000007c


	//----- nvinfo : EIATTR_KPARAM_INFO
	.align		4
.L_10:
        /*0008*/ 	.byte	0x04, 0x17
        /*000a*/ 	.short	(.L_12 - .L_11)
.L_11:
        /*000c*/ 	.word	0x00000000
        /*0010*/ 	.short	0x0006
        /*0012*/ 	.short	0x0028
        /*0014*/ 	.byte	0x00, 0xf0, 0x11, 0x00


	//----- nvinfo : EIATTR_KPARAM_INFO
	.align		4
.L_12:
        /*0018*/ 	.byte	0x04, 0x17
        /*001a*/ 	.short	(.L_14 - .L_13)
.L_13:
        /*001c*/ 	.word	0x00000000
        /*0020*/ 	.short	0x0005
        /*0022*/ 	.short	0x0024
        /*0024*/ 	.byte	0x00, 0xf0, 0x11, 0x00


	//----- nvinfo : EIATTR_KPARAM_INFO
	.align		4
.L_14:
        /*0028*/ 	.byte	0x04, 0x17
        /*002a*/ 	.short	(.L_16 - .L_15)
.L_15:
        /*002c*/ 	.word	0x00000000
        /*0030*/ 	.short	0x0004
        /*0032*/ 	.short	0x0020
        /*0034*/ 	.byte	0x00, 0xf0, 0x11, 0x00


	//----- nvinfo : EIATTR_KPARAM_INFO
	.align		4
.L_16:
        /*0038*/ 	.byte	0x04, 0x17
        /*003a*/ 	.short	(.L_18 - .L_17)
.L_17:
        /*003c*/ 	.word	0x00000000
        /*0040*/ 	.short	0x0003
        /*0042*/ 	.short	0x0018
        /*0044*/ 	.byte	0x00, 0xf0, 0x21, 0x00


	//----- nvinfo : EIATTR_KPARAM_INFO
	.align		4
.L_18:
        /*0048*/ 	.byte	0x04, 0x17
        /*004a*/ 	.short	(.L_20 - .L_19)
.L_19:
        /*004c*/ 	.word	0x00000000
        /*0050*/ 	.short	0x0002
        /*0052*/ 	.short	0x0010
        /*0054*/ 	.byte	0x00, 0xf0, 0x21, 0x00


	//----- nvinfo : EIATTR_KPARAM_INFO
	.align		4
.L_20:
        /*0058*/ 	.byte	0x04, 0x17
        /*005a*/ 	.short	(.L_22 - .L_21)
.L_21:
        /*005c*/ 	.word	0x00000000
        /*0060*/ 	.short	0x0001
        /*0062*/ 	.short	0x0008
        /*0064*/ 	.byte	0x00, 0xf0, 0x21, 0x00


	//----- nvinfo : EIATTR_KPARAM_INFO
	.align		4
.L_22:
        /*0068*/ 	.byte	0x04, 0x17
        /*006a*/ 	.short	(.L_24 - .L_23)
.L_23:
        /*006c*/ 	.word	0x00000000
        /*0070*/ 	.short	0x0000
        /*0072*/ 	.short	0x0000
        /*0074*/ 	.byte	0x00, 0xf0, 0x21, 0x00


	//----- nvinfo : EIATTR_SPARSE_MMA_MASK
	.align		4
.L_24:
        /*0078*/ 	.byte	0x03, 0x50
        /*007a*/ 	.short	0x0000


	//----- nvinfo : EIATTR_MAXREG_COUNT
	.align		4
        /*007c*/ 	.byte	0x03, 0x1b
        /*007e*/ 	.short	0x0080


	//----- nvinfo : EIATTR_COOP_GROUP_MASK_REGIDS
	.align		4
        /*0080*/ 	.byte	0x04, 0x29
        /*0082*/ 	.short	(.L_26 - .L_25)


	//   ....[0]....
.L_25:
        /*0084*/ 	.word	0xffffffff


	//   ....[1]....
        /*0088*/ 	.word	0xffffffff


	//   ....[2]....
        /*008c*/ 	.word	0xffffffff


	//   ....[3]....
        /*0090*/ 	.word	0xffffffff


	//   ....[4]....
        /*0094*/ 	.word	0xffffffff


	//   ....[5]....
        /*0098*/ 	.word	0xffffffff


	//   ....[6]....
        /*009c*/ 	.word	0xffffffff


	//   ....[7]....
        /*00a0*/ 	.word	0xffffffff


	//   ....[8]....
        /*00a4*/ 	.word	0xffffffff


	//   ....[9]....
        /*00a8*/ 	.word	0xffffffff


	//   ....[10]....
        /*00ac*/ 	.word	0xffffffff


	//   ....[11]....
        /*00b0*/ 	.word	0xffffffff


	//   ....[12]....
        /*00b4*/ 	.word	0xffffffff


	//----- nvinfo : EIATTR_COOP_GROUP_INSTR_OFFSETS
	.align		4
.L_26:
        /*00b8*/ 	.byte	0x04, 0x28
        /*00ba*/ 	.short	(.L_28 - .L_27)


	//   ....[0]....
.L_27:
        /*00bc*/ 	.word	0x00001440


	//   ....[1]....
        /*00c0*/ 	.word	0x00001470


	//   ....[2]....
        /*00c4*/ 	.word	0x000014c0


	//   ....[3]....
        /*00c8*/ 	.word	0x000014f0


	//   ....[4]....
        /*00cc*/ 	.word	0x00001540


	//   ....[5]....
        /*00d0*/ 	.word	0x00001570


	//   ....[6]....
        /*00d4*/ 	.word	0x000015d0


	//   ....[7]....
        /*00d8*/ 	.word	0x000015f0


	//   ....[8]....
        /*00dc*/ 	.word	0x00001650


	//   ....[9]....
        /*00e0*/ 	.word	0x00001670


	//   ....[10]....
        /*00e4*/ 	.word	0x00001780


	//   ....[11]....
        /*00e8*/ 	.word	0x00001790


	//   ....[12]....
        /*00ec*/ 	.word	0x000017a0


	//----- nvinfo : EIATTR_EXIT_INSTR_OFFSETS
	.align		4
.L_28:
        /*00f0*/ 	.byte	0x04, 0x1c
        /*00f2*/ 	.short	(.L_30 - .L_29)


	//   ....[0]....
.L_29:
        /*00f4*/ 	.word	0x00001e30


	//----- nvinfo : EIATTR_MAX_THREADS
	.align		4
.L_30:
        /*00f8*/ 	.byte	0x04, 0x05
        /*00fa*/ 	.short	(.L_32 - .L_31)
.L_31:
        /*00fc*/ 	.word	0x00000200
        /*0100*/ 	.word	0x00000001
        /*0104*/ 	.word	0x00000001


	//----- nvinfo : EIATTR_CBANK_PARAM_SIZE
	.align		4
.L_32:
        /*0108*/ 	.byte	0x03, 0x19
        /*010a*/ 	.short	0x002c


	//----- nvinfo : EIATTR_PARAM_CBANK
	.align		4
        /*010c*/ 	.byte	0x04, 0x0a
        /*010e*/ 	.short	(.L_34 - .L_33)
	.align		4
.L_33:
        /*0110*/ 	.word	index@(.nv.constant0.triton_)
        /*0114*/ 	.short	0x0210
        /*0116*/ 	.short	0x002c


	//----- nvinfo : EIATTR_SW_WAR
	.align		4
.L_34:
        /*0118*/ 	.byte	0x04, 0x36
        /*011a*/ 	.short	(.L_36 - .L_35)
.L_35:
        /*011c*/ 	.word	0x00000008
.L_36:


//--------------------- .nv.callgraph             --------------------------
	.section	.nv.callgraph,"",@"SHT_CUDA_CALLGRAPH"
	.align	4
	.sectionentsize	8
	.align		4
        /*0000*/ 	.word	0x00000000
	.align		4
        /*0004*/ 	.word	0xffffffff
	.align		4
        /*0008*/ 	.word	0x00000000
	.align		4
        /*000c*/ 	.word	0xfffffffe
	.align		4
        /*0010*/ 	.word	0x00000000
	.align		4
        /*0014*/ 	.word	0xfffffffd
	.align		4
        /*0018*/ 	.word	0x00000000
	.align		4
        /*001c*/ 	.word	0xfffffffc


//--------------------- .nv.constant4             --------------------------
	.section	.nv.constant4,"a",@progbits
	.align	8
	.align		8
.nv.constant4:
        /*0000*/ 	.dword	_$_str


//--------------------- .text.triton_             --------------------------
	.section	.text.triton_,"ax",@progbits
	.sectionflags	@"SHF_BARRIERS=1"
	.align	128
        .global         triton_
        .type           triton_,@function
        .size           triton_,(.L_x_2 - triton_)
        .other          triton_,@"STO_CUDA_ENTRY STV_DEFAULT"
triton_:
.text.triton_:
[----:B------:R-:W0:Y:S02]  /*0000*/  LDC R1, c[0x0][0x28] ;  /* 0x00000a00ff017b82 */ /* 0x000e240000000800 */
[----:B------:R-:W1:Y:S01]  /*0010*/  S2R R29, SR_TID.X ;  /* 0x00000000001d7919 */ /* 0x000e620000002100 */
[----:B------:R-:W2:Y:S01]  /*0020*/  S2UR UR4, SR_CTAID.X ;  /* 0x00000000000479c3 */ /* 0x000ea20000002500 */
[----:B------:R-:W-:-:S07]  /*0030*/  ULDC.64 UR6, c[0x0][0x208] ;  /* 0x0000820000067ab9 */ /* 0x000fce0000000a00 */
[----:B------:R-:W3:Y:S08]  /*0040*/  LDC R0, c[0x0][0x230] ;  /* 0x00008c00ff007b82 */ /* 0x000ef00000000800 */
[----:B------:R-:W4:Y:S01]  /*0050*/  LDC.64 R34, c[0x0][0x210] ;  /* 0x00008400ff227b82 */ /* 0x000f220000000a00 */
[----:B--2---:R-:W-:Y:S01]  /*0060*/  USHF.L.U32 UR4, UR4, 0x3, URZ ;  /* 0x0000000304047899 */ /* 0x004fe2000800063f */
[----:B-1----:R-:W-:-:S02]  /*0070*/  SHF.R.U32.HI R32, RZ, 0x6, R29 ;  /* 0x00000006ff207819 */ /* 0x002fc4000001161d */
[----:B------:R-:W-:Y:S02]  /*0080*/  SHF.L.U32 R30, R29, 0x2, RZ ;  /* 0x000000021d1e7819 */ /* 0x000fe400000006ff */
[----:B------:R-:W-:Y:S02]  /*0090*/  SGXT.U32 R32, R32, 0x3 ;  /* 0x000000032020781a */ /* 0x000fe40000000000 */
[----:B------:R-:W-:Y:S02]  /*00a0*/  LOP3.LUT R26, R30, 0xfc, RZ, 0xc0, !PT ;  /* 0x000000fc1e1a7812 */ /* 0x000fe400078ec0ff */
[C---:B------:R-:W-:Y:S02]  /*00b0*/  LOP3.LUT R31, R32.reuse, UR4, RZ, 0xfc, !PT ;  /* 0x00000004201f7c12 */ /* 0x040fe4000f8efcff */
[----:B---3--:R-:W-:Y:S02]  /*00c0*/  IADD3 R5, R32, UR4, R0 ;  /* 0x0000000420057c10 */ /* 0x008fe4000fffe000 */
[----:B------:R-:W-:-:S03]  /*00d0*/  IADD3 R0, R31, R0, RZ ;  /* 0x000000001f007210 */ /* 0x000fc60007ffe0ff */
[----:B------:R-:W-:Y:S02]  /*00e0*/  IMAD R26, R5, 0xc00, R26 ;  /* 0x00000c00051a7824 */ /* 0x000fe400078e021a */
[----:B------:R-:W-:-:S03]  /*00f0*/  IMAD R0, R0, 0xc00, RZ ;  /* 0x00000c0000007824 */ /* 0x000fc600078e02ff */
[----:B------:R-:W-:Y:S02]  /*0100*/  IADD3 R5, R26, 0x100, RZ ;  /* 0x000001001a057810 */ /* 0x000fe40007ffe0ff */
[----:B------:R-:W-:-:S03]  /*0110*/  LOP3.LUT R7, R0, 0xfc, R30, 0xf8, !PT ;  /* 0x000000fc00077812 */ /* 0x000fc600078ef81e */
[----:B----4-:R-:W-:-:S04]  /*0120*/  IMAD.WIDE R4, R5, 0x2, R34 ;  /* 0x0000000205047825 */ /* 0x010fc800078e0222 */
[----:B------:R-:W-:Y:S02]  /*0130*/  IMAD.WIDE R6, R7, 0x2, R34 ;  /* 0x0000000207067825 */ /* 0x000fe400078e0222 */
[----:B------:R-:W2:Y:S01]  /*0140*/  LDG.E.EL.64 R4, desc[UR6][R4.64] ;  /* 0x0000000604047981 */ /* 0x000ea2000c2e1b00 */
[----:B------:R-:W-:-:S03]  /*0150*/  IADD3 R9, R26, 0x200, RZ ;  /* 0x000002001a097810 */ /* 0x000fc60007ffe0ff */
[----:B------:R-:W3:Y:S02]  /*0160*/  LDG.E.EL.64 R6, desc[UR6][R6.64] ;  /* 0x0000000606067981 */ /* 0x000ee4000c2e1b00 */
[----:B------:R-:W-:-:S06]  /*0170*/  IMAD.WIDE R8, R9, 0x2, R34 ;  /* 0x0000000209087825 */ /* 0x000fcc00078e0222 */
[----:B------:R-:W4:Y:S01]  /*0180*/  LDG.E.EL.64 R8, desc[UR6][R8.64] ;  /* 0x0000000608087981 */ /* 0x000f22000c2e1b00 */
[----:B------:R-:W-:-:S05]  /*0190*/  IADD3 R11, R26, 0x300, RZ ;  /* 0x000003001a0b7810 */ /* 0x000fca0007ffe0ff */
[----:B------:R-:W-:-:S06]  /*01a0*/  IMAD.WIDE R10, R11, 0x2, R34 ;  /* 0x000000020b0a7825 */ /* 0x000fcc00078e0222 */
[----:B------:R-:W5:Y:S01]  /*01b0*/  LDG.E.EL.64 R10, desc[UR6][R10.64] ;  /* 0x000000060a0a7981 */ /* 0x000f62000c2e1b00 */
[----:B------:R-:W-:-:S05]  /*01c0*/  IADD3 R13, R26, 0x400, RZ ;  /* 0x000004001a0d7810 */ /* 0x000fca0007ffe0ff */
[----:B------:R-:W-:-:S06]  /*01d0*/  IMAD.WIDE R12, R13, 0x2, R34 ;  /* 0x000000020d0c7825 */ /* 0x000fcc00078e0222 */
[----:B------:R-:W5:Y:S01]  /*01e0*/  LDG.E.EL.64 R12, desc[UR6][R12.64] ;  /* 0x000000060c0c7981 */ /* 0x000f62000c2e1b00 */
[----:B------:R-:W-:Y:S02]  /*01f0*/  IADD3 R21, R26, 0x500, RZ ;  /* 0x000005001a157810 */ /* 0x000fe40007ffe0ff */
[----:B--2---:R-:W-:Y:S02]  /*0200*/  SHF.L.U32 R15, R4, 0x10, RZ ;  /* 0x00000010040f7819 */ /* 0x004fe400000006ff */
[----:B---3--:R-:W-:Y:S02]  /*0210*/  SHF.L.U32 R14, R6, 0x10, RZ ;  /* 0x00000010060e7819 */ /* 0x008fe400000006ff */
[----:B------:R-:W-:-:S03]  /*0220*/  PRMT R6, R4, 0x7632, R6 ;  /* 0x0000763204067816 */ /* 0x000fc60000000006 */
[----:B------:R-:W-:Y:S01]  /*0230*/  FADD R17, -R14, R15 ;  /* 0x0000000f0e117221 */ /* 0x000fe20000000100 */
[C---:B------:R-:W-:Y:S02]  /*0240*/  PRMT R4, R6.reuse, 0x7632, R4 ;  /* 0x0000763206047816 */ /* 0x040fe40000000004 */
[----:B------:R-:W-:Y:S01]  /*0250*/  SHF.L.U32 R6, R6, 0x10, RZ ;  /* 0x0000001006067819 */ /* 0x000fe200000006ff */
[----:B------:R-:W-:-:S04]  /*0260*/  FFMA R18, R17, 0.5, R14 ;  /* 0x3f00000011127823 */ /* 0x000fc8000000000e */
[----:B------:R-:W-:Y:S01]  /*0270*/  FADD R14, R15, -R18 ;  /* 0x800000120f0e7221 */ /* 0x000fe20000000000 */
[C---:B----4-:R-:W-:Y:S02]  /*0280*/  SHF.L.U32 R15, R8.reuse, 0x10, RZ ;  /* 0x00000010080f7819 */ /* 0x050fe400000006ff */
[----:B------:R-:W-:Y:S01]  /*0290*/  PRMT R8, R8, 0x7632, R8 ;  /* 0x0000763208087816 */ /* 0x000fe20000000008 */
[----:B------:R-:W-:Y:S02]  /*02a0*/  FFMA R16, R17, R14, RZ ;  /* 0x0000000e11107223 */ /* 0x000fe400000000ff */
[----:B------:R-:W-:Y:S01]  /*02b0*/  FADD R17, -R18, R15 ;  /* 0x0000000f12117221 */ /* 0x000fe20000000100 */
[----:B------:R-:W-:-:S03]  /*02c0*/  SHF.L.U32 R19, R8, 0x10, RZ ;  /* 0x0000001008137819 */ /* 0x000fc600000006ff */
[----:B------:R-:W-:-:S04]  /*02d0*/  FFMA R14, R17, 0.3333333432674407959, R18 ;  /* 0x3eaaaaab110e7823 */ /* 0x000fc80000000012 */
[----:B------:R-:W-:Y:S01]  /*02e0*/  FADD R18, R15, -R14 ;  /* 0x8000000e0f127221 */ /* 0x000fe20000000000 */
[----:B------:R-:W-:-:S03]  /*02f0*/  SHF.L.U32 R15, R4, 0x10, RZ ;  /* 0x00000010040f7819 */ /* 0x000fc600000006ff */
[----:B------:R-:W-:Y:S02]  /*0300*/  FFMA R16, R17, R18, R16 ;  /* 0x0000001211107223 */ /* 0x000fe40000000010 */
[----:B------:R-:W-:-:S04]  /*0310*/  FADD R4, -R15, R6 ;  /* 0x000000060f047221 */ /* 0x000fc80000000100 */
[----:B------:R-:W-:-:S04]  /*0320*/  FFMA R8, R4, 0.5, R15 ;  /* 0x3f00000004087823 */ /* 0x000fc8000000000f */
[----:B------:R-:W-:Y:S01]  /*0330*/  FADD R15, -R8, R19 ;  /* 0x00000013080f7221 */ /* 0x000fe20000000100 */
[----:B------:R-:W-:-:S03]  /*0340*/  FADD R17, R6, -R8 ;  /* 0x8000000806117221 */ /* 0x000fc60000000000 */
[----:B------:R-:W-:Y:S01]  /*0350*/  FFMA R8, R15, 0.3333333432674407959, R8 ;  /* 0x3eaaaaab0f087823 */ /* 0x000fe20000000008 */
[----:B------:R-:W-:Y:S01]  /*0360*/  FFMA R6, R4, R17, RZ ;  /* 0x0000001104067223 */ /* 0x000fe200000000ff */
[C---:B-----5:R-:W-:Y:S02]  /*0370*/  PRMT R17, R10.reuse, 0x7632, R17 ;  /* 0x000076320a117816 */ /* 0x060fe40000000011 */
[----:B------:R-:W-:Y:S01]  /*0380*/  FADD R4, R19, -R8 ;  /* 0x8000000813047221 */ /* 0x000fe20000000000 */
[----:B------:R-:W-:Y:S02]  /*0390*/  SHF.L.U32 R19, R10, 0x10, RZ ;  /* 0x000000100a137819 */ /* 0x000fe400000006ff */
[----:B------:R-:W-:Y:S01]  /*03a0*/  SHF.L.U32 R17, R17, 0x10, RZ ;  /* 0x0000001011117819 */ /* 0x000fe200000006ff */
[----:B------:R-:W-:Y:S02]  /*03b0*/  FFMA R6, R15, R4, R6 ;  /* 0x000000040f067223 */ /* 0x000fe40000000006 */
[----:B------:R-:W-:-:S04]  /*03c0*/  FADD R15, -R14, R19 ;  /* 0x000000130e0f7221 */ /* 0x000fc80000000100 */
[----:B------:R-:W-:-:S04]  /*03d0*/  FFMA R10, R15, 0.25, R14 ;  /* 0x3e8000000f0a7823 */ /* 0x000fc8000000000e */
[----:B------:R-:W-:-:S04]  /*03e0*/  FADD R19, R19, -R10 ;  /* 0x8000000a13137221 */ /* 0x000fc80000000000 */
[----:B------:R-:W-:Y:S01]  /*03f0*/  FFMA R16, R15, R19, R16 ;  /* 0x000000130f107223 */ /* 0x000fe20000000010 */
[----:B------:R-:W-:Y:S01]  /*0400*/  FADD R19, -R8, R17 ;  /* 0x0000001108137221 */ /* 0x000fe20000000100 */
[----:B------:R-:W-:-:S04]  /*0410*/  IMAD.WIDE R14, R21, 0x2, R34 ;  /* 0x00000002150e7825 */ /* 0x000fc800078e0222 */
[----:B------:R-:W-:Y:S01]  /*0420*/  FFMA R4, R19, 0.25, R8 ;  /* 0x3e80000013047823 */ /* 0x000fe20000000008 */
[----:B------:R-:W-:Y:S01]  /*0430*/  SHF.L.U32 R21, R12, 0x10, RZ ;  /* 0x000000100c157819 */ /* 0x000fe200000006ff */
[----:B------:R-:W2:Y:S02]  /*0440*/  LDG.E.EL.64 R14, desc[UR6][R14.64] ;  /* 0x000000060e0e7981 */ /* 0x000ea4000c2e1b00 */
[----:B------:R-:W-:-:S04]  /*0450*/  FADD R17, R17, -R4 ;  /* 0x8000000411117221 */ /* 0x000fc80000000000 */
[----:B------:R-:W-:Y:S01]  /*0460*/  FFMA R6, R19, R17, R6 ;  /* 0x0000001113067223 */ /* 0x000fe20000000006 */
[----:B------:R-:W-:Y:S01]  /*0470*/  FADD R17, -R10, R21 ;  /* 0x000000150a117221 */ /* 0x000fe20000000100 */
[----:B------:R-:W-:-:S03]  /*0480*/  IADD3 R19, R26, 0x600, RZ ;  /* 0x000006001a137810 */ /* 0x000fc60007ffe0ff */
[----:B------:R-:W-:-:S04]  /*0490*/  FFMA R10, R17, 0.20000000298023223877, R10 ;  /* 0x3e4ccccd110a7823 */ /* 0x000fc8000000000a */
[----:B------:R-:W-:-:S04]  /*04a0*/  FADD R21, R21, -R10 ;  /* 0x8000000a15157221 */ /* 0x000fc80000000000 */
[----:B------:R-:W-:Y:S01]  /*04b0*/  FFMA R8, R17, R21, R16 ;  /* 0x0000001511087223 */ /* 0x000fe20000000010 */
[----:B------:R-:W-:-:S06]  /*04c0*/  IMAD.WIDE R16, R19, 0x2, R34 ;  /* 0x0000000213107825 */ /* 0x000fcc00078e0222 */
[----:B------:R-:W3:Y:S01]  /*04d0*/  LDG.E.EL.64 R16, desc[UR6][R16.64] ;  /* 0x0000000610107981 */ /* 0x000ee2000c2e1b00 */
[----:B------:R-:W-:-:S04]  /*04e0*/  PRMT R12, R12, 0x7632, R12 ;  /* 0x000076320c0c7816 */ /* 0x000fc8000000000c */
[----:B------:R-:W-:-:S05]  /*04f0*/  SHF.L.U32 R19, R12, 0x10, RZ ;  /* 0x000000100c137819 */ /* 0x000fca00000006ff */
[----:B------:R-:W-:-:S04]  /*0500*/  FADD R21, -R4, R19 ;  /* 0x0000001304157221 */ /* 0x000fc80000000100 */
[----:B------:R-:W-:-:S04]  /*0510*/  FFMA R4, R21, 0.20000000298023223877, R4 ;  /* 0x3e4ccccd15047823 */ /* 0x000fc80000000004 */
[----:B------:R-:W-:-:S04]  /*0520*/  FADD R19, R19, -R4 ;  /* 0x8000000413137221 */ /* 0x000fc80000000000 */
[----:B------:R-:W-:Y:S01]  /*0530*/  FFMA R6, R21, R19, R6 ;  /* 0x0000001315067223 */ /* 0x000fe20000000006 */
[C---:B--2---:R-:W-:Y:S02]  /*0540*/  SHF.L.U32 R23, R14.reuse, 0x10, RZ ;  /* 0x000000100e177819 */ /* 0x044fe400000006ff */
[----:B------:R-:W-:-:S03]  /*0550*/  PRMT R19, R14, 0x7632, R19 ;  /* 0x000076320e137816 */ /* 0x000fc60000000013 */
[----:B------:R-:W-:Y:S01]  /*0560*/  FADD R21, -R10, R23 ;  /* 0x000000170a157221 */ /* 0x000fe20000000100 */
[----:B------:R-:W-:-:S03]  /*0570*/  SHF.L.U32 R19, R19, 0x10, RZ ;  /* 0x0000001013137819 */ /* 0x000fc600000006ff */
[----:B------:R-:W-:-:S04]  /*0580*/  FFMA R10, R21, 0.16666667163372039795, R10 ;  /* 0x3e2aaaab150a7823 */ /* 0x000fc8000000000a */
[----:B------:R-:W-:-:S04]  /*0590*/  FADD R23, R23, -R10 ;  /* 0x8000000a17177221 */ /* 0x000fc80000000000 */
[----:B------:R-:W-:Y:S01]  /*05a0*/  FFMA R21, R21, R23, R8 ;  /* 0x0000001715157223 */ /* 0x000fe20000000008 */
[----:B------:R-:W-:-:S04]  /*05b0*/  FADD R23, -R4, R19 ;  /* 0x0000001304177221 */ /* 0x000fc80000000100 */
[----:B------:R-:W-:Y:S01]  /*05c0*/  FFMA R4, R23, 0.16666667163372039795, R4 ;  /* 0x3e2aaaab17047823 */ /* 0x000fe20000000004 */
[----:B---3--:R-:W-:-:S03]  /*05d0*/  SHF.L.U32 R25, R16, 0x10, RZ ;  /* 0x0000001010197819 */ /* 0x008fc600000006ff */
[----:B------:R-:W-:-:S04]  /*05e0*/  FADD R19, R19, -R4 ;  /* 0x8000000413137221 */ /* 0x000fc80000000000 */
[----:B------:R-:W-:Y:S01]  /*05f0*/  FFMA R6, R23, R19, R6 ;  /* 0x0000001317067223 */ /* 0x000fe20000000006 */
[----:B------:R-:W-:Y:S01]  /*0600*/  FADD R19, -R10, R25 ;  /* 0x000000190a137221 */ /* 0x000fe20000000100 */
[----:B------:R-:W-:-:S03]  /*0610*/  IADD3 R23, R26, 0x700, RZ ;  /* 0x000007001a177810 */ /* 0x000fc60007ffe0ff */
[----:B------:R-:W-:-:S04]  /*0620*/  FFMA R8, R19, 0.14285714924335479736, R10 ;  /* 0x3e12492513087823 */ /* 0x000fc8000000000a */
[----:B------:R-:W-:-:S04]  /*0630*/  FADD R10, R25, -R8 ;  /* 0x80000008190a7221 */ /* 0x000fc80000000000 */
[----:B------:R-:W-:Y:S01]  /*0640*/  FFMA R10, R19, R10, R21 ;  /* 0x0000000a130a7223 */ /* 0x000fe20000000015 */
[----:B------:R-:W-:-:S06]  /*0650*/  IMAD.WIDE R18, R23, 0x2, R34 ;  /* 0x0000000217127825 */ /* 0x000fcc00078e0222 */
[----:B------:R-:W2:Y:S01]  /*0660*/  LDG.E.EL.64 R18, desc[UR6][R18.64] ;  /* 0x0000000612127981 */ /* 0x000ea2000c2e1b00 */
[----:B------:R-:W-:-:S04]  /*0670*/  PRMT R16, R16, 0x7632, R16 ;  /* 0x0000763210107816 */ /* 0x000fc80000000010 */
[----:B------:R-:W-:-:S05]  /*0680*/  SHF.L.U32 R21, R16, 0x10, RZ ;  /* 0x0000001010157819 */ /* 0x000fca00000006ff */
[----:B------:R-:W-:-:S04]  /*0690*/  FADD R23, -R4, R21 ;  /* 0x0000001504177221 */ /* 0x000fc80000000100 */
[----:B------:R-:W-:-:S04]  /*06a0*/  FFMA R12, R23, 0.14285714924335479736, R4 ;  /* 0x3e124925170c7823 */ /* 0x000fc80000000004 */
[----:B------:R-:W-:-:S04]  /*06b0*/  FADD R21, R21, -R12 ;  /* 0x8000000c15157221 */ /* 0x000fc80000000000 */
[----:B------:R-:W-:Y:S01]  /*06c0*/  FFMA R14, R23, R21, R6 ;  /* 0x00000015170e7223 */ /* 0x000fe20000000006 */
[C---:B--2---:R-:W-:Y:S02]  /*06d0*/  SHF.L.U32 R25, R18.reuse, 0x10, RZ ;  /* 0x0000001012197819 */ /* 0x044fe400000006ff */
[----:B------:R-:W-:-:S03]  /*06e0*/  PRMT R21, R18, 0x7632, R21 ;  /* 0x0000763212157816 */ /* 0x000fc60000000015 */
[----:B------:R-:W-:Y:S01]  /*06f0*/  FADD R23, -R8, R25 ;  /* 0x0000001908177221 */ /* 0x000fe20000000100 */
[----:B------:R-:W-:-:S03]  /*0700*/  SHF.L.U32 R21, R21, 0x10, RZ ;  /* 0x0000001015157819 */ /* 0x000fc600000006ff */
[----:B------:R-:W-:-:S04]  /*0710*/  FFMA R4, R23, 0.125, R8 ;  /* 0x3e00000017047823 */ /* 0x000fc80000000008 */
[----:B------:R-:W-:-:S04]  /*0720*/  FADD R25, R25, -R4 ;  /* 0x8000000419197221 */ /* 0x000fc80000000000 */
[----:B------:R-:W-:Y:S01]  /*0730*/  FFMA R6, R23, R25, R10 ;  /* 0x0000001917067223 */ /* 0x000fe2000000000a */
[----:B------:R-:W-:Y:S01]  /*0740*/  FADD R23, -R12, R21 ;  /* 0x000000150c177221 */ /* 0x000fe20000000100 */
[----:B------:R-:W-:-:S03]  /*0750*/  IADD3 R25, R26, 0x800, RZ ;  /* 0x000008001a197810 */ /* 0x000fc60007ffe0ff */
[----:B------:R-:W-:-:S04]  /*0760*/  FFMA R8, R23, 0.125, R12 ;  /* 0x3e00000017087823 */ /* 0x000fc8000000000c */
[----:B------:R-:W-:-:S04]  /*0770*/  FADD R21, R21, -R8 ;  /* 0x8000000815157221 */ /* 0x000fc80000000000 */
[----:B------:R-:W-:Y:S01]  /*0780*/  FFMA R10, R23, R21, R14 ;  /* 0x00000015170a7223 */ /* 0x000fe2000000000e */
[----:B------:R-:W-:-:S06]  /*0790*/  IMAD.WIDE R20, R25, 0x2, R34 ;  /* 0x0000000219147825 */ /* 0x000fcc00078e0222 */
[----:B------:R-:W2:Y:S02]  /*07a0*/  LDG.E.EL.64 R20, desc[UR6][R20.64] ;  /* 0x0000000614147981 */ /* 0x000ea4000c2e1b00 */
[C---:B--2---:R-:W-:Y:S02]  /*07b0*/  SHF.L.U32 R23, R20.reuse, 0x10, RZ ;  /* 0x0000001014177819 */ /* 0x044fe400000006ff */
[----:B------:R-:W-:-:S03]  /*07c0*/  PRMT R12, R20, 0x7632, R12 ;  /* 0x00007632140c7816 */ /* 0x000fc6000000000c */
[----:B------:R-:W-:-:S04]  /*07d0*/  FADD R25, -R4, R23 ;  /* 0x0000001704197221 */ /* 0x000fc80000000100 */
[----:B------:R-:W-:-:S04]  /*07e0*/  FFMA R4, R25, 0.11111111193895339966, R4 ;  /* 0x3de38e3919047823 */ /* 0x000fc80000000004 */
[----:B------:R-:W-:-:S04]  /*07f0*/  FADD R23, R23, -R4 ;  /* 0x8000000417177221 */ /* 0x000fc80000000000 */
[----:B------:R-:W-:Y:S01]  /*0800*/  FFMA R6, R25, R23, R6 ;  /* 0x0000001719067223 */ /* 0x000fe20000000006 */
[----:B------:R-:W-:-:S05]  /*0810*/  SHF.L.U32 R23, R12, 0x10, RZ ;  /* 0x000000100c177819 */ /* 0x000fca00000006ff */
[----:B------:R-:W-:-:S04]  /*0820*/  FADD R25, -R8, R23 ;  /* 0x0000001708197221 */ /* 0x000fc80000000100 */
[----:B------:R-:W-:-:S04]  /*0830*/  FFMA R8, R25, 0.11111111193895339966, R8 ;  /* 0x3de38e3919087823 */ /* 0x000fc80000000008 */
[----:B------:R-:W-:-:S04]  /*0840*/  FADD R23, R23, -R8 ;  /* 0x8000000817177221 */ /* 0x000fc80000000000 */
[----:B------:R-:W-:Y:S01]  /*0850*/  FFMA R10, R25, R23, R10 ;  /* 0x00000017190a7223 */ /* 0x000fe2000000000a */
[----:B------:R-:W-:-:S05]  /*0860*/  IADD3 R23, R26, 0x900, RZ ;  /* 0x000009001a177810 */ /* 0x000fca0007ffe0ff */
[----:B------:R-:W-:-:S06]  /*0870*/  IMAD.WIDE R22, R23, 0x2, R34 ;  /* 0x0000000217167825 */ /* 0x000fcc00078e0222 */
[----:B------:R-:W2:Y:S02]  /*0880*/  LDG.E.EL.64 R22, desc[UR6][R22.64] ;  /* 0x0000000616167981 */ /* 0x000ea4000c2e1b00 */
[C---:B--2---:R-:W-:Y:S02]  /*0890*/  SHF.L.U32 R27, R22.reuse, 0x10, RZ ;  /* 0x00000010161b7819 */ /* 0x044fe400000006ff */
[----:B------:R-:W-:-:S03]  /*08a0*/  PRMT R12, R22, 0x7632, R12 ;  /* 0x00007632160c7816 */ /* 0x000fc6000000000c */
[----:B------:R-:W-:-:S04]  /*08b0*/  FADD R25, -R4, R27 ;  /* 0x0000001b04197221 */ /* 0x000fc80000000100 */
[----:B------:R-:W-:-:S04]  /*08c0*/  FFMA R4, R25, 0.10000000149011611938, R4 ;  /* 0x3dcccccd19047823 */ /* 0x000fc80000000004 */
[----:B------:R-:W-:-:S04]  /*08d0*/  FADD R27, R27, -R4 ;  /* 0x800000041b1b7221 */ /* 0x000fc80000000000 */
[----:B------:R-:W-:Y:S01]  /*08e0*/  FFMA R6, R25, R27, R6 ;  /* 0x0000001b19067223 */ /* 0x000fe20000000006 */
[----:B------:R-:W-:-:S05]  /*08f0*/  SHF.L.U32 R25, R12, 0x10, RZ ;  /* 0x000000100c197819 */ /* 0x000fca00000006ff */
[----:B------:R-:W-:-:S04]  /*0900*/  FADD R27, -R8, R25 ;  /* 0x00000019081b7221 */ /* 0x000fc80000000100 */
[----:B------:R-:W-:-:S04]  /*0910*/  FFMA R8, R27, 0.10000000149011611938, R8 ;  /* 0x3dcccccd1b087823 */ /* 0x000fc80000000008 */
        /* <DEDUP_REMOVED lines=8> */
[----:B------:R-:W-:-:S04]  /*09a0*/  FFMA R4, R33, 0.090909093618392944336, R4 ;  /* 0x3dba2e8c21047823 */ /* 0x000fc80000000004 */
[----:B------:R-:W-:-:S04]  /*09b0*/  FADD R27, R27, -R4 ;  /* 0x800000041b1b7221 */ /* 0x000fc80000000000 */
[----:B------:R-:W-:Y:S01]  /*09c0*/  FFMA R6, R33, R27, R6 ;  /* 0x0000001b21067223 */ /* 0x000fe20000000006 */
[----:B------:R-:W-:-:S05]  /*09d0*/  SHF.L.U32 R33, R12, 0x10, RZ ;  /* 0x000000100c217819 */ /* 0x000fca00000006ff */
[----:B------:R-:W-:-:S04]  /*09e0*/  FADD R27, -R8, R33 ;  /* 0x00000021081b7221 */ /* 0x000fc80000000100 */
[----:B------:R-:W-:-:S04]  /*09f0*/  FFMA R8, R27, 0.090909093618392944336, R8 ;  /* 0x3dba2e8c1b087823 */ /* 0x000fc80000000008 */
[----:B------:R-:W-:-:S04]  /*0a00*/  FADD R33, R33, -R8 ;  /* 0x8000000821217221 */ /* 0x000fc80000000000 */
[----:B------:R-:W-:Y:S01]  /*0a10*/  FFMA R10, R27, R33, R10 ;  /* 0x000000211b0a7223 */ /* 0x000fe2000000000a */
[----:B------:R-:W-:-:S05]  /*0a20*/  IADD3 R27, R26, 0xb00, RZ ;  /* 0x00000b001a1b7810 */ /* 0x000fca0007ffe0ff */
[----:B------:R-:W-:-:S06]  /*0a30*/  IMAD.WIDE R26, R27, 0x2, R34 ;  /* 0x000000021b1a7825 */ /* 0x000fcc00078e0222 */
[----:B------:R-:W2:Y:S01]  /*0a40*/  LDG.E.EL.64 R26, desc[UR6][R26.64] ;  /* 0x000000061a1a7981 */ /* 0x000ea2000c2e1b00 */
[----:B------:R-:W1:Y:S01]  /*0a50*/  S2UR UR5, SR_CgaCtaId ;  /* 0x00000000000579c3 */ /* 0x000e620000008800 */
[C---:B------:R-:W-:Y:S01]  /*0a60*/  LOP3.LUT P0, RZ, R29.reuse, 0x1f, RZ, 0xc0, !PT ;  /* 0x0000001f1dff7812 */ /* 0x040fe2000780c0ff */
[----:B------:R-:W-:Y:S01]  /*0a70*/  UMOV UR4, 0x400 ;  /* 0x0000040000047882 */ /* 0x000fe20000000000 */
[----:B------:R-:W-:Y:S02]  /*0a80*/  SHF.L.U32 R32, R32, 0x3, RZ ;  /* 0x0000000320207819 */ /* 0x000fe400000006ff */
[----:B------:R-:W-:Y:S01]  /*0a90*/  ISETP.GE.AND P1, PT, R29, 0x10, PT ;  /* 0x000000101d00780c */ /* 0x000fe20003f26270 */
[----:B-1----:R-:W-:Y:S01]  /*0aa0*/  UPRMT UR4, UR5, 0x654, UR4 ;  /* 0x0000065405047896 */ /* 0x002fe20008000004 */
[C---:B--2---:R-:W-:Y:S02]  /*0ab0*/  SHF.L.U32 R37, R26.reuse, 0x10, RZ ;  /* 0x000000101a257819 */ /* 0x044fe400000006ff */
[----:B------:R-:W-:-:S03]  /*0ac0*/  PRMT R12, R26, 0x7632, R12 ;  /* 0x000076321a0c7816 */ /* 0x000fc6000000000c */
[----:B------:R-:W-:Y:S01]  /*0ad0*/  FADD R33, R37, -R4 ;  /* 0x8000000425217221 */ /* 0x000fe20000000000 */
[----:B------:R-:W-:-:S03]  /*0ae0*/  SHF.L.U32 R12, R12, 0x10, RZ ;  /* 0x000000100c0c7819 */ /* 0x000fc600000006ff */
[----:B------:R-:W-:-:S04]  /*0af0*/  FFMA R4, R33, 0.083333335816860198975, R4 ;  /* 0x3daaaaab21047823 */ /* 0x000fc80000000004 */
[----:B------:R-:W-:-:S04]  /*0b00*/  FADD R37, R37, -R4 ;  /* 0x8000000425257221 */ /* 0x000fc80000000000 */
[----:B------:R-:W-:Y:S01]  /*0b10*/  FFMA R6, R33, R37, R6 ;  /* 0x0000002521067223 */ /* 0x000fe20000000006 */
[----:B------:R-:W-:-:S04]  /*0b20*/  FADD R33, R12, -R8 ;  /* 0x800000080c217221 */ /* 0x000fc80000000000 */
[----:B------:R-:W-:-:S04]  /*0b30*/  FFMA R37, R33, 0.083333335816860198975, R8 ;  /* 0x3daaaaab21257823 */ /* 0x000fc80000000008 */
[--C-:B------:R-:W-:Y:S01]  /*0b40*/  FADD R12, R12, -R37.reuse ;  /* 0x800000250c0c7221 */ /* 0x100fe20000000000 */
[----:B------:R-:W-:-:S03]  /*0b50*/  FADD R37, -R4, R37 ;  /* 0x0000002504257221 */ /* 0x000fc60000000100 */
[----:B------:R-:W-:Y:S01]  /*0b60*/  FFMA R33, R33, R12, R10 ;  /* 0x0000000c21217223 */ /* 0x000fe2000000000a */
[----:B------:R-:W-:Y:S02]  /*0b70*/  SHF.L.U32 R10, R7, 0x10, RZ ;  /* 0x00000010070a7819 */ /* 0x000fe400000006ff */
[----:B------:R-:W-:Y:S01]  /*0b80*/  SHF.L.U32 R12, R25, 0x10, RZ ;  /* 0x00000010190c7819 */ /* 0x000fe200000006ff */
[----:B------:R-:W-:Y:S01]  /*0b90*/  FADD R8, R6, R33 ;  /* 0x0000002106087221 */ /* 0x000fe20000000000 */
[----:B------:R-:W-:Y:S01]  /*0ba0*/  FMUL R6, R37, R37 ;  /* 0x0000002525067220 */ /* 0x000fe20000400000 */
[----:B------:R-:W-:Y:S02]  /*0bb0*/  PRMT R7, R7, 0x7632, R7 ;  /* 0x0000763207077816 */ /* 0x000fe40000000007 */
[----:B------:R-:W-:Y:S01]  /*0bc0*/  PRMT R25, R25, 0x7632, R25 ;  /* 0x0000763219197816 */ /* 0x000fe20000000019 */
[----:B------:R-:W-:Y:S01]  /*0bd0*/  FMUL R33, R6, 12 ;  /* 0x4140000006217820 */ /* 0x000fe20000400000 */
[----:B------:R-:W-:-:S03]  /*0be0*/  FFMA R6, R37, 0.5, R4 ;  /* 0x3f00000025067823 */ /* 0x000fc60000000004 */
[----:B------:R-:W-:Y:S01]  /*0bf0*/  FFMA R8, R33, 0.5, R8 ;  /* 0x3f00000021087823 */ /* 0x000fe20000000008 */
[----:B------:R-:W-:-:S05]  /*0c00*/  SHF.L.U32 R33, R5, 0x10, RZ ;  /* 0x0000001005217819 */ /* 0x000fca00000006ff */
[----:B------:R-:W-:-:S04]  /*0c10*/  FADD R37, -R10, R33 ;  /* 0x000000210a257221 */ /* 0x000fc80000000100 */
[----:B------:R-:W-:-:S04]  /*0c20*/  FFMA R10, R37, 0.5, R10 ;  /* 0x3f000000250a7823 */ /* 0x000fc8000000000a */
[----:B------:R-:W-:-:S04]  /*0c30*/  FADD R4, R33, -R10 ;  /* 0x8000000a21047221 */ /* 0x000fc80000000000 */
[----:B------:R-:W-:Y:S01]  /*0c40*/  FFMA R4, R37, R4, RZ ;  /* 0x0000000425047223 */ /* 0x000fe200000000ff */
[----:B------:R-:W-:-:S05]  /*0c50*/  SHF.L.U32 R37, R9, 0x10, RZ ;  /* 0x0000001009257819 */ /* 0x000fca00000006ff */
[----:B------:R-:W-:-:S04]  /*0c60*/  FADD R33, -R10, R37 ;  /* 0x000000250a217221 */ /* 0x000fc80000000100 */
[----:B------:R-:W-:-:S04]  /*0c70*/  FFMA R10, R33, 0.3333333432674407959, R10 ;  /* 0x3eaaaaab210a7823 */ /* 0x000fc8000000000a */
[----:B------:R-:W-:-:S04]  /*0c80*/  FADD R37, R37, -R10 ;  /* 0x8000000a25257221 */ /* 0x000fc80000000000 */
[----:B------:R-:W-:Y:S01]  /*0c90*/  FFMA R4, R33, R37, R4 ;  /* 0x0000002521047223 */ /* 0x000fe20000000004 */
[C---:B------:R-:W-:Y:S02]  /*0ca0*/  SHF.L.U32 R37, R11.reuse, 0x10, RZ ;  /* 0x000000100b257819 */ /* 0x040fe400000006ff */
[----:B------:R-:W-:-:S03]  /*0cb0*/  PRMT R11, R11, 0x7632, R11 ;  /* 0x000076320b0b7816 */ /* 0x000fc6000000000b */
[----:B------:R-:W-:-:S04]  /*0cc0*/  FADD R33, -R10, R37 ;  /* 0x000000250a217221 */ /* 0x000fc80000000100 */
[----:B------:R-:W-:-:S04]  /*0cd0*/  FFMA R10, R33, 0.25, R10 ;  /* 0x3e800000210a7823 */ /* 0x000fc8000000000a */
[----:B------:R-:W-:-:S04]  /*0ce0*/  FADD R37, R37, -R10 ;  /* 0x8000000a25257221 */ /* 0x000fc80000000000 */
[----:B------:R-:W-:Y:S01]  /*0cf0*/  FFMA R4, R33, R37, R4 ;  /* 0x0000002521047223 */ /* 0x000fe20000000004 */
[----:B------:R-:W-:-:S05]  /*0d00*/  SHF.L.U32 R37, R13, 0x10, RZ ;  /* 0x000000100d257819 */ /* 0x000fca00000006ff */
[----:B------:R-:W-:-:S04]  /*0d10*/  FADD R33, -R10, R37 ;  /* 0x000000250a217221 */ /* 0x000fc80000000100 */
[----:B------:R-:W-:-:S04]  /*0d20*/  FFMA R10, R33, 0.20000000298023223877, R10 ;  /* 0x3e4ccccd210a7823 */ /* 0x000fc8000000000a */
[----:B------:R-:W-:-:S04]  /*0d30*/  FADD R37, R37, -R10 ;  /* 0x8000000a25257221 */ /* 0x000fc80000000000 */
[----:B------:R-:W-:Y:S01]  /*0d40*/  FFMA R4, R33, R37, R4 ;  /* 0x0000002521047223 */ /* 0x000fe20000000004 */
[----:B------:R-:W-:-:S05]  /*0d50*/  SHF.L.U32 R37, R15, 0x10, RZ ;  /* 0x000000100f257819 */ /* 0x000fca00000006ff */
[----:B------:R-:W-:-:S04]  /*0d60*/  FADD R33, -R10, R37 ;  /* 0x000000250a217221 */ /* 0x000fc80000000100 */
[----:B------:R-:W-:-:S04]  /*0d70*/  FFMA R10, R33, 0.16666667163372039795, R10 ;  /* 0x3e2aaaab210a7823 */ /* 0x000fc8000000000a */
[----:B------:R-:W-:-:S04]  /*0d80*/  FADD R37, R37, -R10 ;  /* 0x8000000a25257221 */ /* 0x000fc80000000000 */
[----:B------:R-:W-:Y:S01]  /*0d90*/  FFMA R4, R33, R37, R4 ;  /* 0x0000002521047223 */ /* 0x000fe20000000004 */
[C---:B------:R-:W-:Y:S02]  /*0da0*/  SHF.L.U32 R37, R17.reuse, 0x10, RZ ;  /* 0x0000001011257819 */ /* 0x040fe400000006ff */
[----:B------:R-:W-:-:S03]  /*0db0*/  PRMT R17, R17, 0x7632, R17 ;  /* 0x0000763211117816 */ /* 0x000fc60000000011 */
[----:B------:R-:W-:-:S04]  /*0dc0*/  FADD R33, -R10, R37 ;  /* 0x000000250a217221 */ /* 0x000fc80000000100 */
[----:B------:R-:W-:-:S04]  /*0dd0*/  FFMA R10, R33, 0.14285714924335479736, R10 ;  /* 0x3e124925210a7823 */ /* 0x000fc8000000000a */
[----:B------:R-:W-:-:S04]  /*0de0*/  FADD R37, R37, -R10 ;  /* 0x8000000a25257221 */ /* 0x000fc80000000000 */
[----:B------:R-:W-:Y:S01]  /*0df0*/  FFMA R4, R33, R37, R4 ;  /* 0x0000002521047223 */ /* 0x000fe20000000004 */
[----:B------:R-:W-:-:S05]  /*0e00*/  SHF.L.U32 R37, R19, 0x10, RZ ;  /* 0x0000001013257819 */ /* 0x000fca00000006ff */
[----:B------:R-:W-:-:S04]  /*0e10*/  FADD R33, -R10, R37 ;  /* 0x000000250a217221 */ /* 0x000fc80000000100 */
[----:B------:R-:W-:-:S04]  /*0e20*/  FFMA R10, R33, 0.125, R10 ;  /* 0x3e000000210a7823 */ /* 0x000fc8000000000a */
[----:B------:R-:W-:-:S04]  /*0e30*/  FADD R37, R37, -R10 ;  /* 0x8000000a25257221 */ /* 0x000fc80000000000 */
[----:B------:R-:W-:Y:S01]  /*0e40*/  FFMA R4, R33, R37, R4 ;  /* 0x0000002521047223 */ /* 0x000fe20000000004 */
[C---:B------:R-:W-:Y:S02]  /*0e50*/  SHF.L.U32 R37, R21.reuse, 0x10, RZ ;  /* 0x0000001015257819 */ /* 0x040fe400000006ff */
[----:B------:R-:W-:-:S03]  /*0e60*/  PRMT R21, R21, 0x7632, R21 ;  /* 0x0000763215157816 */ /* 0x000fc60000000015 */
[----:B------:R-:W-:-:S04]  /*0e70*/  FADD R33, -R10, R37 ;  /* 0x000000250a217221 */ /* 0x000fc80000000100 */
[----:B------:R-:W-:-:S04]  /*0e80*/  FFMA R10, R33, 0.11111111193895339966, R10 ;  /* 0x3de38e39210a7823 */ /* 0x000fc8000000000a */
[----:B------:R-:W-:-:S04]  /*0e90*/  FADD R37, R37, -R10 ;  /* 0x8000000a25257221 */ /* 0x000fc80000000000 */
[----:B------:R-:W-:Y:S01]  /*0ea0*/  FFMA R4, R33, R37, R4 ;  /* 0x0000002521047223 */ /* 0x000fe20000000004 */
[C---:B------:R-:W-:Y:S02]  /*0eb0*/  SHF.L.U32 R37, R23.reuse, 0x10, RZ ;  /* 0x0000001017257819 */ /* 0x040fe400000006ff */
[----:B------:R-:W-:-:S03]  /*0ec0*/  PRMT R23, R23, 0x7632, R23 ;  /* 0x0000763217177816 */ /* 0x000fc60000000017 */
[----:B------:R-:W-:-:S04]  /*0ed0*/  FADD R33, -R10, R37 ;  /* 0x000000250a217221 */ /* 0x000fc80000000100 */
[----:B------:R-:W-:-:S04]  /*0ee0*/  FFMA R10, R33, 0.10000000149011611938, R10 ;  /* 0x3dcccccd210a7823 */ /* 0x000fc8000000000a */
[----:B------:R-:W-:-:S04]  /*0ef0*/  FADD R37, R37, -R10 ;  /* 0x8000000a25257221 */ /* 0x000fc80000000000 */
[----:B------:R-:W-:Y:S01]  /*0f00*/  FFMA R4, R33, R37, R4 ;  /* 0x0000002521047223 */ /* 0x000fe20000000004 */
[----:B------:R-:W-:-:S04]  /*0f10*/  FADD R37, -R10, R12 ;  /* 0x0000000c0a257221 */ /* 0x000fc80000000100 */
[----:B------:R-:W-:Y:S01]  /*0f20*/  FFMA R33, R37, 0.090909093618392944336, R10 ;  /* 0x3dba2e8c25217823 */ /* 0x000fe2000000000a */
[C---:B------:R-:W-:Y:S02]  /*0f30*/  SHF.L.U32 R10, R27.reuse, 0x10, RZ ;  /* 0x000000101b0a7819 */ /* 0x040fe400000006ff */
[----:B------:R-:W-:Y:S01]  /*0f40*/  PRMT R27, R27, 0x7632, R27 ;  /* 0x000076321b1b7816 */ /* 0x000fe2000000001b */
[----:B------:R-:W-:-:S04]  /*0f50*/  FADD R12, R12, -R33 ;  /* 0x800000210c0c7221 */ /* 0x000fc80000000000 */
[----:B------:R-:W-:Y:S01]  /*0f60*/  FFMA R37, R37, R12, R4 ;  /* 0x0000000c25257223 */ /* 0x000fe20000000004 */
[----:B------:R-:W-:-:S04]  /*0f70*/  FADD R4, R10, -R33 ;  /* 0x800000210a047221 */ /* 0x000fc80000000000 */
[----:B------:R-:W-:-:S04]  /*0f80*/  FFMA R33, R4, 0.083333335816860198975, R33 ;  /* 0x3daaaaab04217823 */ /* 0x000fc80000000021 */
[----:B------:R-:W-:Y:S01]  /*0f90*/  FADD R10, R10, -R33 ;  /* 0x800000210a0a7221 */ /* 0x000fe20000000000 */
[----:B------:R-:W-:-:S03]  /*0fa0*/  FADD R33, R33, -R6 ;  /* 0x8000000621217221 */ /* 0x000fc60000000000 */
[----:B------:R-:W-:Y:S01]  /*0fb0*/  FFMA R37, R4, R10, R37 ;  /* 0x0000000a04257223 */ /* 0x000fe20000000025 */
[----:B------:R-:W-:Y:S01]  /*0fc0*/  PRMT R4, R5, 0x7632, R4 ;  /* 0x0000763205047816 */ /* 0x000fe20000000004 */
[----:B------:R-:W-:Y:S01]  /*0fd0*/  FFMA R6, R33, 0.3333333432674407959, R6 ;  /* 0x3eaaaaab21067823 */ /* 0x000fe20000000006 */
[----:B------:R-:W-:Y:S01]  /*0fe0*/  SHF.L.U32 R10, R7, 0x10, RZ ;  /* 0x00000010070a7819 */ /* 0x000fe200000006ff */
[----:B------:R-:W-:Y:S01]  /*0ff0*/  FADD R5, R37, R8 ;  /* 0x0000000825057221 */ /* 0x000fe20000000000 */
[----:B------:R-:W-:Y:S01]  /*1000*/  SHF.L.U32 R4, R4, 0x10, RZ ;  /* 0x0000001004047819 */ /* 0x000fe200000006ff */
[----:B------:R-:W-:Y:S01]  /*1010*/  FMUL R33, R33, R33 ;  /* 0x0000002121217220 */ /* 0x000fe20000400000 */
[----:B------:R-:W-:-:S03]  /*1020*/  PRMT R7, R9, 0x7632, R7 ;  /* 0x0000763209077816 */ /* 0x000fc60000000007 */
[----:B------:R-:W-:Y:S01]  /*1030*/  FADD R37, -R10, R4 ;  /* 0x000000040a257221 */ /* 0x000fe20000000100 */
[----:B------:R-:W-:-:S03]  /*1040*/  SHF.L.U32 R7, R7, 0x10, RZ ;  /* 0x0000001007077819 */ /* 0x000fc600000006ff */
[----:B------:R-:W-:-:S04]  /*1050*/  FFMA R8, R37, 0.5, R10 ;  /* 0x3f00000025087823 */ /* 0x000fc8000000000a */
[----:B------:R-:W-:Y:S01]  /*1060*/  FADD R9, -R8, R7 ;  /* 0x0000000708097221 */ /* 0x000fe20000000100 */
[----:B------:R-:W-:-:S03]  /*1070*/  FADD R4, R4, -R8 ;  /* 0x8000000804047221 */ /* 0x000fc60000000000 */
[----:B------:R-:W-:Y:S01]  /*1080*/  FFMA R10, R9, 0.3333333432674407959, R8 ;  /* 0x3eaaaaab090a7823 */ /* 0x000fe20000000008 */
[----:B------:R-:W-:Y:S01]  /*1090*/  SHF.L.U32 R8, R11, 0x10, RZ ;  /* 0x000000100b087819 */ /* 0x000fe200000006ff */
[----:B------:R-:W-:Y:S02]  /*10a0*/  FFMA R4, R37, R4, RZ ;  /* 0x0000000425047223 */ /* 0x000fe400000000ff */
[----:B------:R-:W-:Y:S02]  /*10b0*/  FADD R7, R7, -R10 ;  /* 0x8000000a07077221 */ /* 0x000fe40000000000 */
[----:B------:R-:W-:Y:S02]  /*10c0*/  FADD R11, -R10, R8 ;  /* 0x000000080a0b7221 */ /* 0x000fe40000000100 */
[--C-:B------:R-:W-:Y:S01]  /*10d0*/  FFMA R9, R9, R7, R4.reuse ;  /* 0x0000000709097223 */ /* 0x100fe20000000004 */
[----:B------:R-:W-:Y:S01]  /*10e0*/  PRMT R4, R13, 0x7632, R4 ;  /* 0x000076320d047816 */ /* 0x000fe20000000004 */
[----:B------:R-:W-:-:S03]  /*10f0*/  FFMA R7, R11, 0.25, R10 ;  /* 0x3e8000000b077823 */ /* 0x000fc6000000000a */
[----:B------:R-:W-:Y:S01]  /*1100*/  SHF.L.U32 R4, R4, 0x10, RZ ;  /* 0x0000001004047819 */ /* 0x000fe200000006ff */
[----:B------:R-:W-:-:S04]  /*1110*/  FADD R8, R8, -R7 ;  /* 0x8000000708087221 */ /* 0x000fc80000000000 */
[----:B------:R-:W-:Y:S01]  /*1120*/  FFMA R9, R11, R8, R9 ;  /* 0x000000080b097223 */ /* 0x000fe20000000009 */
[----:B------:R-:W-:Y:S01]  /*1130*/  PRMT R8, R15, 0x7632, R8 ;  /* 0x000076320f087816 */ /* 0x000fe20000000008 */
[----:B------:R-:W-:-:S03]  /*1140*/  FADD R12, -R7, R4 ;  /* 0x00000004070c7221 */ /* 0x000fc60000000100 */
[----:B------:R-:W-:Y:S01]  /*1150*/  SHF.L.U32 R8, R8, 0x10, RZ ;  /* 0x0000001008087819 */ /* 0x000fe200000006ff */
[----:B------:R-:W-:-:S04]  /*1160*/  FFMA R7, R12, 0.20000000298023223877, R7 ;  /* 0x3e4ccccd0c077823 */ /* 0x000fc80000000007 */
[----:B------:R-:W-:Y:S01]  /*1170*/  FADD R10, -R7, R8 ;  /* 0x00000008070a7221 */ /* 0x000fe20000000100 */
[--C-:B------:R-:W-:Y:S01]  /*1180*/  FADD R13, R4, -R7.reuse ;  /* 0x80000007040d7221 */ /* 0x100fe20000000000 */
[----:B------:R-:W-:Y:S02]  /*1190*/  SHF.L.U32 R4, R17, 0x10, RZ ;  /* 0x0000001011047819 */ /* 0x000fe400000006ff */
[----:B------:R-:W-:Y:S01]  /*11a0*/  FFMA R14, R10, 0.16666667163372039795, R7 ;  /* 0x3e2aaaab0a0e7823 */ /* 0x000fe20000000007 */
[----:B------:R-:W-:Y:S01]  /*11b0*/  FFMA R13, R12, R13, R9 ;  /* 0x0000000d0c0d7223 */ /* 0x000fe20000000009 */
[----:B------:R-:W-:Y:S02]  /*11c0*/  PRMT R7, R19, 0x7632, R7 ;  /* 0x0000763213077816 */ /* 0x000fe40000000007 */
[----:B------:R-:W-:Y:S02]  /*11d0*/  FADD R9, -R14, R4 ;  /* 0x000000040e097221 */ /* 0x000fe40000000100 */
[----:B------:R-:W-:-:S02]  /*11e0*/  SHF.L.U32 R7, R7, 0x10, RZ ;  /* 0x0000001007077819 */ /* 0x000fc400000006ff */
[--C-:B------:R-:W-:Y:S01]  /*11f0*/  FFMA R11, R9, 0.14285714924335479736, R14.reuse ;  /* 0x3e124925090b7823 */ /* 0x100fe2000000000e */
[----:B------:R-:W-:-:S03]  /*1200*/  FADD R14, R8, -R14 ;  /* 0x8000000e080e7221 */ /* 0x000fc60000000000 */
[----:B------:R-:W-:Y:S01]  /*1210*/  FADD R8, -R11, R7 ;  /* 0x000000070b087221 */ /* 0x000fe20000000100 */
[----:B------:R-:W-:Y:S01]  /*1220*/  FFMA R14, R10, R14, R13 ;  /* 0x0000000e0a0e7223 */ /* 0x000fe2000000000d */
[----:B------:R-:W-:Y:S01]  /*1230*/  SHF.L.U32 R10, R21, 0x10, RZ ;  /* 0x00000010150a7819 */ /* 0x000fe200000006ff */
[--C-:B------:R-:W-:Y:S01]  /*1240*/  FADD R15, R4, -R11.reuse ;  /* 0x8000000b040f7221 */ /* 0x100fe20000000000 */
[----:B------:R-:W-:Y:S01]  /*1250*/  FFMA R13, R8, 0.125, R11 ;  /* 0x3e000000080d7823 */ /* 0x000fe2000000000b */
[----:B------:R-:W-:Y:S02]  /*1260*/  SHF.L.U32 R4, R23, 0x10, RZ ;  /* 0x0000001017047819 */ /* 0x000fe400000006ff */
[----:B------:R-:W-:Y:S01]  /*1270*/  FFMA R15, R9, R15, R14 ;  /* 0x0000000f090f7223 */ /* 0x000fe2000000000e */
[----:B------:R-:W-:-:S04]  /*1280*/  FADD R12, -R13, R10 ;  /* 0x0000000a0d0c7221 */ /* 0x000fc80000000100 */
[--C-:B------:R-:W-:Y:S01]  /*1290*/  FFMA R11, R12, 0.11111111193895339966, R13.reuse ;  /* 0x3de38e390c0b7823 */ /* 0x100fe2000000000d */
[----:B------:R-:W-:Y:S01]  /*12a0*/  FADD R13, R7, -R13 ;  /* 0x8000000d070d7221 */ /* 0x000fe20000000000 */
[----:B------:R-:W-:Y:S02]  /*12b0*/  SHF.L.U32 R7, R25, 0x10, RZ ;  /* 0x0000001019077819 */ /* 0x000fe400000006ff */
[----:B------:R-:W-:Y:S01]  /*12c0*/  FADD R14, -R11, R4 ;  /* 0x000000040b0e7221 */ /* 0x000fe20000000100 */
[----:B------:R-:W-:-:S03]  /*12d0*/  FFMA R13, R8, R13, R15 ;  /* 0x0000000d080d7223 */ /* 0x000fc6000000000f */
[--C-:B------:R-:W-:Y:S01]  /*12e0*/  FFMA R9, R14, 0.10000000149011611938, R11.reuse ;  /* 0x3dcccccd0e097823 */ /* 0x100fe2000000000b */
[----:B------:R-:W-:Y:S01]  /*12f0*/  FADD R11, R10, -R11 ;  /* 0x8000000b0a0b7221 */ /* 0x000fe20000000000 */
[----:B------:R-:W-:Y:S02]  /*1300*/  SHF.L.U32 R10, R27, 0x10, RZ ;  /* 0x000000101b0a7819 */ /* 0x000fe400000006ff */
[----:B------:R-:W-:Y:S01]  /*1310*/  FADD R8, -R9, R7 ;  /* 0x0000000709087221 */ /* 0x000fe20000000100 */
[----:B------:R-:W-:Y:S01]  /*1320*/  FFMA R11, R12, R11, R13 ;  /* 0x0000000b0c0b7223 */ /* 0x000fe2000000000d */
[----:B------:R-:W-:Y:S02]  /*1330*/  @!P0 MOV R13, 0x44c00000 ;  /* 0x44c00000000d8802 */ /* 0x000fe40000000f00 */
[--C-:B------:R-:W-:Y:S01]  /*1340*/  FFMA R15, R8, 0.090909093618392944336, R9.reuse ;  /* 0x3dba2e8c080f7823 */ /* 0x100fe20000000009 */
[----:B------:R-:W-:-:S03]  /*1350*/  FADD R9, R4, -R9 ;  /* 0x8000000904097221 */ /* 0x000fc60000000000 */
[----:B------:R-:W-:Y:S01]  /*1360*/  FADD R4, R10, -R15 ;  /* 0x8000000f0a047221 */ /* 0x000fe20000000000 */
[----:B------:R-:W-:Y:S01]  /*1370*/  FFMA R9, R14, R9, R11 ;  /* 0x000000090e097223 */ /* 0x000fe2000000000b */
[--C-:B------:R-:W-:Y:S02]  /*1380*/  FADD R11, R7, -R15.reuse ;  /* 0x8000000f070b7221 */ /* 0x100fe40000000000 */
[----:B------:R-:W-:Y:S02]  /*1390*/  FFMA R7, R4, 0.083333335816860198975, R15 ;  /* 0x3daaaaab04077823 */ /* 0x000fe4000000000f */
[----:B------:R-:W-:Y:S01]  /*13a0*/  FFMA R11, R8, R11, R9 ;  /* 0x0000000b080b7223 */ /* 0x000fe20000000009 */
[----:B------:R-:W-:Y:S01]  /*13b0*/  FMUL R8, R33, 24 ;  /* 0x41c0000021087820 */ /* 0x000fe20000400000 */
[----:B------:R-:W-:Y:S01]  /*13c0*/  FADD R9, R10, -R7 ;  /* 0x800000070a097221 */ /* 0x000fe20000000000 */
[--C-:B------:R-:W-:Y:S02]  /*13d0*/  FADD R7, R7, -R6.reuse ;  /* 0x8000000607077221 */ /* 0x100fe40000000000 */
[----:B------:R-:W-:Y:S01]  /*13e0*/  FFMA R8, R8, 0.3333333432674407959, R5 ;  /* 0x3eaaaaab08087823 */ /* 0x000fe20000000005 */
[----:B------:R-:W-:Y:S01]  /*13f0*/  FFMA R9, R4, R9, R11 ;  /* 0x0000000904097223 */ /* 0x000fe2000000000b */
[C---:B------:R-:W-:Y:S01]  /*1400*/  FFMA R6, R7.reuse, 0.25, R6 ;  /* 0x3e80000007067823 */ /* 0x040fe20000000006 */
[----:B------:R-:W-:Y:S01]  /*1410*/  FMUL R4, R7, R7 ;  /* 0x0000000707047220 */ /* 0x000fe20000400000 */
[----:B------:R-:W-:Y:S01]  /*1420*/  SHF.R.U32.HI R11, RZ, 0x3, R29 ;  /* 0x00000003ff0b7819 */ /* 0x000fe2000001161d */
[----:B------:R-:W-:-:S02]  /*1430*/  FADD R8, R9, R8 ;  /* 0x0000000809087221 */ /* 0x000fc40000000000 */
[----:B------:R-:W1:Y:S01]  /*1440*/  SHFL.BFLY PT, R7, R6, 0x10, 0x1f ;  /* 0x0e001f0006077f89 */ /* 0x000e6200000e0000 */
[----:B------:R-:W-:-:S04]  /*1450*/  FMUL R5, R4, 36 ;  /* 0x4210000004057820 */ /* 0x000fc80000400000 */
[----:B------:R-:W-:-:S05]  /*1460*/  FFMA R5, R5, 0.25, R8 ;  /* 0x3e80000005057823 */ /* 0x000fca0000000008 */
[----:B------:R-:W2:Y:S01]  /*1470*/  SHFL.BFLY PT, R4, R5, 0x10, 0x1f ;  /* 0x0e001f0005047f89 */ /* 0x000ea200000e0000 */
[----:B-1----:R-:W-:-:S04]  /*1480*/  FADD R7, -R6, R7 ;  /* 0x0000000706077221 */ /* 0x002fc80000000100 */
[C---:B------:R-:W-:Y:S01]  /*1490*/  FMUL R8, R7.reuse, R7 ;  /* 0x0000000707087220 */ /* 0x040fe20000400000 */
[----:B------:R-:W-:-:S03]  /*14a0*/  FFMA R7, R7, 0.5, R6 ;  /* 0x3f00000007077823 */ /* 0x000fc60000000006 */
[----:B------:R-:W-:Y:S02]  /*14b0*/  FMUL R9, R8, 48 ;  /* 0x4240000008097820 */ /* 0x000fe40000400000 */
[----:B------:R-:W1:Y:S01]  /*14c0*/  SHFL.BFLY PT, R8, R7, 0x8, 0x1f ;  /* 0x0d001f0007087f89 */ /* 0x000e6200000e0000 */
[----:B--2---:R-:W-:-:S04]  /*14d0*/  FADD R4, R5, R4 ;  /* 0x0000000405047221 */ /* 0x004fc80000000000 */
[----:B------:R-:W-:-:S05]  /*14e0*/  FFMA R4, R9, 0.5, R4 ;  /* 0x3f00000009047823 */ /* 0x000fca0000000004 */
        /* <DEDUP_REMOVED lines=12> */
[----:B------:R-:W-:Y:S01]  /*15b0*/  FMUL R4, R7, 192 ;  /* 0x4340000007047820 */ /* 0x000fe20000400000 */
[----:B--2---:R-:W-:Y:S01]  /*15c0*/  FADD R9, R6, R9 ;  /* 0x0000000906097221 */ /* 0x004fe20000000000 */
[----:B------:R-:W1:Y:S03]  /*15d0*/  SHFL.BFLY PT, R10, R5, 0x2, 0x1f ;  /* 0x0c401f00050a7f89 */ /* 0x000e6600000e0000 */
[----:B------:R-:W-:-:S05]  /*15e0*/  FFMA R4, R4, 0.5, R9 ;  /* 0x3f00000004047823 */ /* 0x000fca0000000009 */
[----:B------:R-:W2:Y:S01]  /*15f0*/  SHFL.BFLY PT, R7, R4, 0x2, 0x1f ;  /* 0x0c401f0004077f89 */ /* 0x000ea200000e0000 */
[----:B-1----:R-:W-:-:S04]  /*1600*/  FADD R10, -R5, R10 ;  /* 0x0000000a050a7221 */ /* 0x002fc80000000100 */
[C---:B------:R-:W-:Y:S01]  /*1610*/  FMUL R8, R10.reuse, R10 ;  /* 0x0000000a0a087220 */ /* 0x040fe20000400000 */
[----:B------:R-:W-:Y:S01]  /*1620*/  FFMA R10, R10, 0.5, R5 ;  /* 0x3f0000000a0a7823 */ /* 0x000fe20000000005 */
[----:B--2---:R-:W-:Y:S02]  /*1630*/  FADD R7, R4, R7 ;  /* 0x0000000704077221 */ /* 0x004fe40000000000 */
[----:B------:R-:W-:Y:S02]  /*1640*/  FMUL R8, R8, 384 ;  /* 0x43c0000008087820 */ /* 0x000fe40000400000 */
[----:B------:R-:W1:Y:S02]  /*1650*/  SHFL.BFLY PT, R9, R10, 0x1, 0x1f ;  /* 0x0c201f000a097f89 */ /* 0x000e6400000e0000 */
[----:B------:R-:W-:-:S05]  /*1660*/  FFMA R7, R8, 0.5, R7 ;  /* 0x3f00000008077823 */ /* 0x000fca0000000007 */
[----:B------:R-:W2:Y:S01]  /*1670*/  SHFL.BFLY PT, R6, R7, 0x1, 0x1f ;  /* 0x0c201f0007067f89 */ /* 0x000ea200000e0000 */
[----:B-1----:R-:W-:-:S04]  /*1680*/  FADD R9, -R10, R9 ;  /* 0x000000090a097221 */ /* 0x002fc80000000100 */
[C---:B------:R-:W-:Y:S01]  /*1690*/  FMUL R4, R9.reuse, R9 ;  /* 0x0000000909047220 */ /* 0x040fe20000400000 */
[----:B------:R-:W-:Y:S01]  /*16a0*/  FFMA R9, R9, 0.5, R10 ;  /* 0x3f00000009097823 */ /* 0x000fe2000000000a */
[----:B--2---:R-:W-:Y:S02]  /*16b0*/  FADD R6, R7, R6 ;  /* 0x0000000607067221 */ /* 0x004fe40000000000 */
[----:B------:R-:W-:Y:S01]  /*16c0*/  FMUL R5, R4, 768 ;  /* 0x4440000004057820 */ /* 0x000fe20000400000 */
[----:B------:R-:W-:-:S03]  /*16d0*/  LOP3.LUT R4, R32, 0x4, R11, 0xf8, !PT ;  /* 0x0000000420047812 */ /* 0x000fc600078ef80b */
[----:B------:R-:W-:Y:S02]  /*16e0*/  FFMA R5, R5, 0.5, R6 ;  /* 0x3f00000005057823 */ /* 0x000fe40000000006 */
[----:B------:R1:W-:Y:S04]  /*16f0*/  @!P0 STS [R4+UR4+0x80], R13 ;  /* 0x0000800d04008988 */ /* 0x0003e80008000804 */
[----:B------:R-:W-:Y:S04]  /*1700*/  @!P0 STS [R4+UR4], R9 ;  /* 0x0000000904008988 */ /* 0x000fe80008000804 */
[----:B------:R2:W-:Y:S01]  /*1710*/  @!P0 STS [R4+UR4+0x40], R5 ;  /* 0x0000400504008988 */ /* 0x0005e20008000804 */
[----:B-1----:R-:W-:Y:S01]  /*1720*/  MOV R13, RZ ;  /* 0x000000ff000d7202 */ /* 0x002fe20000000f00 */
[----:B------:R-:W-:Y:S01]  /*1730*/  BAR.SYNC.DEFER_BLOCKING 0x0 ;  /* 0x0000000000007b1d */ /* 0x000fe20000010000 */
[----:B--2---:R-:W-:-:S05]  /*1740*/  LOP3.LUT R4, R29, 0x1, RZ, 0xc0, !PT ;  /* 0x000000011d047812 */ /* 0x004fca00078ec0ff */
[----:B------:R-:W1:Y:S04]  /*1750*/  @!P1 LDS R2, [R30+UR4+0x80] ;  /* 0x000080041e029984 */ /* 0x000e680008000800 */
[----:B------:R-:W2:Y:S04]  /*1760*/  @!P1 LDS R3, [R30+UR4] ;  /* 0x000000041e039984 */ /* 0x000ea80008000800 */
[----:B------:R-:W3:Y:S04]  /*1770*/  @!P1 LDS R28, [R30+UR4+0x40] ;  /* 0x000040041e1c9984 */ /* 0x000ee80008000800 */
[----:B-1----:R-:W1:Y:S04]  /*1780*/  SHFL.BFLY PT, R7, R2, 0x1, 0x1f ;  /* 0x0c201f0002077f89 */ /* 0x002e6800000e0000 */
[----:B--2---:R-:W2:Y:S04]  /*1790*/  SHFL.BFLY PT, R6, R3, 0x1, 0x1f ;  /* 0x0c201f0003067f89 */ /* 0x004ea800000e0000 */
[----:B---3--:R-:W3:Y:S01]  /*17a0*/  SHFL.BFLY PT, R5, R28, 0x1, 0x1f ;  /* 0x0c201f001c057f89 */ /* 0x008ee200000e0000 */
[----:B-1----:R-:W-:-:S04]  /*17b0*/  FADD R15, R2, R7 ;  /* 0x00000007020f7221 */ /* 0x002fc80000000000 */
[C---:B------:R-:W-:Y:S01]  /*17c0*/  FMUL R8, R15.reuse, 0.25 ;  /* 0x3e8000000f087820 */ /* 0x040fe20000400000 */
[----:B------:R-:W-:Y:S01]  /*17d0*/  FSETP.GEU.AND P1, PT, |R15|, 1.175494350822287508e-38, PT ;  /* 0x008000000f00780b */ /* 0x000fe20003f2e200 */
[----:B--2---:R-:W-:Y:S01]  /*17e0*/  FADD R6, -R3, R6 ;  /* 0x0000000603067221 */ /* 0x004fe20000000100 */
[----:B------:R-:W-:Y:S01]  /*17f0*/  FSETP.GT.AND P0, PT, |R15|, 8.50705917302346158658e+37, PT ;  /* 0x7e8000000f00780b */ /* 0x000fe20003f04200 */
[----:B---3--:R-:W-:Y:S01]  /*1800*/  FADD R28, R28, R5 ;  /* 0x000000051c1c7221 */ /* 0x008fe20000000000 */
[----:B------:R-:W-:Y:S01]  /*1810*/  HFMA2.MMA R5, -RZ, RZ, 0.7080078125, -0.052093505859375 ;  /* 0x39aaaaabff057435 */ /* 0x000fe200000001ff */
[----:B------:R-:W-:Y:S01]  /*1820*/  FMUL R9, R6, R6 ;  /* 0x0000000606097220 */ /* 0x000fe20000400000 */
[----:B------:R-:W-:-:S03]  /*1830*/  FSEL R8, R8, R15, P0 ;  /* 0x0000000f08087208 */ /* 0x000fc60000000000 */
[----:B------:R-:W-:-:S04]  /*1840*/  FMUL R9, R2, R9 ;  /* 0x0000000902097220 */ /* 0x000fc80000400000 */
[----:B------:R-:W-:Y:S02]  /*1850*/  @!P1 FMUL R8, R8, 16777216 ;  /* 0x4b80000008089820 */ /* 0x000fe40000400000 */
[----:B------:R-:W-:Y:S01]  /*1860*/  @P0 FMUL R7, R7, 0.25 ;  /* 0x3e80000007070820 */ /* 0x000fe20000400000 */
[----:B------:R-:W-:-:S03]  /*1870*/  ISETP.NE.U32.AND P0, PT, R4, 0x1, PT ;  /* 0x000000010400780c */ /* 0x000fc60003f05070 */
[----:B------:R-:W1:Y:S01]  /*1880*/  MUFU.RCP R8, R8 ;  /* 0x0000000800087308 */ /* 0x000e620000001000 */
[----:B------:R-:W-:Y:S01]  /*1890*/  @!P1 FMUL R7, R7, 16777216 ;  /* 0x4b80000007079820 */ /* 0x000fe20000400000 */
[----:B------:R-:W-:Y:S02]  /*18a0*/  FSETP.NEU.AND P1, PT, R15, RZ, PT ;  /* 0x000000ff0f00720b */ /* 0x000fe40003f2d000 */
[----:B------:R-:W-:Y:S01]  /*18b0*/  ISETP.LT.AND P0, PT, R29, 0x10, P0 ;  /* 0x000000101d00780c */ /* 0x000fe20000701270 */
[----:B-1----:R-:W-:-:S12]  /*18c0*/  FMUL R7, R8, R7 ;  /* 0x0000000708077220 */ /* 0x002fd80000400000 */
[----:B------:R-:W-:Y:S01]  /*18d0*/  @P0 STS [R30+UR4+0x80], R15 ;  /* 0x0000800f1e000988 */ /* 0x000fe20008000804 */
[----:B------:R-:W-:-:S05]  /*18e0*/  FSEL R7, R7, RZ, P1 ;  /* 0x000000ff07077208 */ /* 0x000fca0000800000 */
[----:B------:R-:W-:Y:S01]  /*18f0*/  FFMA R3, R6, R7, R3 ;  /* 0x0000000706037223 */ /* 0x000fe20000000003 */
[----:B------:R-:W-:-:S04]  /*1900*/  FFMA R9, R7, R9, R28 ;  /* 0x0000000907097223 */ /* 0x000fc8000000001c */
[----:B------:R-:W-:Y:S04]  /*1910*/  @P0 STS [R30+UR4], R3 ;  /* 0x000000031e000988 */ /* 0x000fe80008000804 */
[----:B------:R-:W-:Y:S01]  /*1920*/  @P0 STS [R30+UR4+0x40], R9 ;  /* 0x000040091e000988 */ /* 0x000fe20008000804 */
[----:B------:R-:W-:Y:S06]  /*1930*/  BAR.SYNC.DEFER_BLOCKING 0x0 ;  /* 0x0000000000007b1d */ /* 0x000fec0000010000 */
[----:B------:R-:W1:Y:S04]  /*1940*/  LDS R2, [R32+UR4+0x40] ;  /* 0x0000400420027984 */ /* 0x000e680008000800 */
[----:B------:R2:W3:Y:S01]  /*1950*/  LDS R10, [R32+UR4] ;  /* 0x00000004200a7984 */ /* 0x0004e20008000800 */
[----:B-1----:R-:W-:-:S04]  /*1960*/  FFMA R2, R2, R5, 9.9999999747524270788e-07 ;  /* 0x358637bd02027423 */ /* 0x002fc80000000005 */
[----:B---3--:R2:W1:Y:S03]  /*1970*/  MUFU.RSQ R11, R2 ;  /* 0x00000002000b7308 */ /* 0x0084660000001400 */
.L_x_0:
[----:B------:R-:W3:Y:S01]  /*1980*/  LDC.64 R18, c[0x0][0x218] ;  /* 0x00008600ff127b82 */ /* 0x000ee20000000a00 */
[----:B------:R-:W-:-:S07]  /*1990*/  LOP3.LUT R12, R13, 0xfc, R30, 0xf8, !PT ;  /* 0x000000fc0d0c7812 */ /* 0x000fce00078ef81e */
[----:B------:R-:W4:Y:S01]  /*19a0*/  LDC.64 R20, c[0x0][0x220] ;  /* 0x00008800ff147b82 */ /* 0x000f220000000a00 */
[----:B------:R-:W-:Y:S01]  /*19b0*/  IADD3 R3, R0, R12, RZ ;  /* 0x0000000c00037210 */ /* 0x000fe20007ffe0ff */
[----:B---3--:R-:W-:-:S05]  /*19c0*/  IMAD.WIDE.U32 R18, R12, 0x2, R18 ;  /* 0x000000020c127825 */ /* 0x008fca00078e0012 */
[----:B------:R-:W3:Y:S01]  /*19d0*/  LDG.E.EL.64 R14, desc[UR6][R18.64] ;  /* 0x00000006120e7981 */ /* 0x000ee2000c2e1b00 */
[----:B----4-:R-:W-:-:S03]  /*19e0*/  IMAD.WIDE.U32 R20, R12, 0x2, R20 ;  /* 0x000000020c147825 */ /* 0x010fc600078e0014 */
[----:B------:R4:W5:Y:S04]  /*19f0*/  LDG.E.EL.64 R6, desc[UR6][R18.64+0x1800] ;  /* 0x0018000612067981 */ /* 0x000968000c2e1b00 */
[----:B--2---:R-:W2:Y:S01]  /*1a00*/  LDG.E.EL.64 R8, desc[UR6][R20.64] ;  /* 0x0000000614087981 */ /* 0x004ea2000c2e1b00 */
[----:B------:R-:W-:-:S03]  /*1a10*/  IMAD.WIDE R2, R3, 0x2, R34 ;  /* 0x0000000203027825 */ /* 0x000fc600078e0222 */
[----:B-1----:R1:W5:Y:S04]  /*1a20*/  LDG.E.EL.64 R4, desc[UR6][R20.64+0x1800] ;  /* 0x0018000614047981 */ /* 0x002368000c2e1b00 */
[----:B------:R-:W5:Y:S01]  /*1a30*/  LDG.E.EF.64 R2, desc[UR6][R2.64] ;  /* 0x0000000602027981 */ /* 0x000f62000c0e1b00 */
[----:B------:R-:W-:-:S04]  /*1a40*/  IADD3 R13, R13, 0x100, RZ ;  /* 0x000001000d0d7810 */ /* 0x000fc80007ffe0ff */
[----:B------:R-:W-:Y:S02]  /*1a50*/  ISETP.GE.U32.AND P0, PT, R13, 0xc00, PT ;  /* 0x00000c000d00780c */ /* 0x000fe40003f06070 */
[C---:B---3--:R-:W-:Y:S02]  /*1a60*/  PRMT R17, R14.reuse, 0x7632, R17 ;  /* 0x000076320e117816 */ /* 0x048fe40000000011 */
[----:B------:R-:W-:Y:S02]  /*1a70*/  SHF.L.U32 R16, R14, 0x10, RZ ;  /* 0x000000100e107819 */ /* 0x000fe400000006ff */
[C---:B------:R-:W-:Y:S02]  /*1a80*/  PRMT R22, R15.reuse, 0x7632, R22 ;  /* 0x000076320f167816 */ /* 0x040fe40000000016 */
[----:B------:R-:W-:Y:S02]  /*1a90*/  SHF.L.U32 R14, R15, 0x10, RZ ;  /* 0x000000100f0e7819 */ /* 0x000fe400000006ff */
[----:B--2---:R-:W-:-:S02]  /*1aa0*/  PRMT R15, R8, 0x7632, R15 ;  /* 0x00007632080f7816 */ /* 0x004fc4000000000f */
[C---:B----4-:R-:W-:Y:S02]  /*1ab0*/  PRMT R18, R9.reuse, 0x7632, R18 ;  /* 0x0000763209127816 */ /* 0x050fe40000000012 */
[----:B------:R-:W-:Y:S02]  /*1ac0*/  SHF.L.U32 R23, R8, 0x10, RZ ;  /* 0x0000001008177819 */ /* 0x000fe400000006ff */
[----:B------:R-:W-:Y:S02]  /*1ad0*/  SHF.L.U32 R9, R9, 0x10, RZ ;  /* 0x0000001009097819 */ /* 0x000fe400000006ff */
[----:B------:R-:W-:Y:S02]  /*1ae0*/  SHF.L.U32 R17, R17, 0x10, RZ ;  /* 0x0000001011117819 */ /* 0x000fe400000006ff */
[----:B------:R-:W-:Y:S02]  /*1af0*/  SHF.L.U32 R8, R22, 0x10, RZ ;  /* 0x0000001016087819 */ /* 0x000fe400000006ff */
[----:B-1----:R-:W-:-:S02]  /*1b00*/  SHF.L.U32 R20, R15, 0x10, RZ ;  /* 0x000000100f147819 */ /* 0x002fc400000006ff */
[----:B------:R-:W-:Y:S01]  /*1b10*/  SHF.L.U32 R19, R18, 0x10, RZ ;  /* 0x0000001012137819 */ /* 0x000fe200000006ff */
[----:B------:R-:W-:Y:S01]  /*1b20*/  FADD R15, R16, R23 ;  /* 0x00000017100f7221 */ /* 0x000fe20000000000 */
[----:B------:R-:W-:Y:S01]  /*1b30*/  FADD R9, R14, R9 ;  /* 0x000000090e097221 */ /* 0x000fe20000000000 */
[----:B------:R-:W-:Y:S01]  /*1b40*/  FADD R14, R17, R20 ;  /* 0x00000014110e7221 */ /* 0x000fe20000000000 */
[C---:B-----5:R-:W-:Y:S01]  /*1b50*/  PRMT R18, R7.reuse, 0x7632, R18 ;  /* 0x0000763207127816 */ /* 0x060fe20000000012 */
[----:B------:R-:W-:Y:S01]  /*1b60*/  FADD R8, R8, R19 ;  /* 0x0000001308087221 */ /* 0x000fe20000000000 */
[----:B------:R-:W-:Y:S02]  /*1b70*/  SHF.L.U32 R16, R7, 0x10, RZ ;  /* 0x0000001007107819 */ /* 0x000fe400000006ff */
[----:B------:R-:W-:Y:S02]  /*1b80*/  PRMT R17, R6, 0x7632, R17 ;  /* 0x0000763206117816 */ /* 0x000fe40000000011 */
[----:B------:R-:W-:-:S02]  /*1b90*/  PRMT R7, R4, 0x7632, R7 ;  /* 0x0000763204077816 */ /* 0x000fc40000000007 */
[----:B------:R-:W-:Y:S02]  /*1ba0*/  SHF.L.U32 R19, R4, 0x10, RZ ;  /* 0x0000001004137819 */ /* 0x000fe400000006ff */
[C---:B------:R-:W-:Y:S02]  /*1bb0*/  PRMT R4, R5.reuse, 0x7632, R4 ;  /* 0x0000763205047816 */ /* 0x040fe40000000004 */
[----:B------:R-:W-:Y:S02]  /*1bc0*/  SHF.L.U32 R6, R6, 0x10, RZ ;  /* 0x0000001006067819 */ /* 0x000fe400000006ff */
[----:B------:R-:W-:Y:S02]  /*1bd0*/  SHF.L.U32 R21, R5, 0x10, RZ ;  /* 0x0000001005157819 */ /* 0x000fe400000006ff */
[----:B------:R-:W-:Y:S02]  /*1be0*/  SHF.L.U32 R17, R17, 0x10, RZ ;  /* 0x0000001011117819 */ /* 0x000fe400000006ff */
[----:B------:R-:W-:-:S02]  /*1bf0*/  SHF.L.U32 R20, R7, 0x10, RZ ;  /* 0x0000001007147819 */ /* 0x000fc400000006ff */
[----:B------:R-:W-:Y:S02]  /*1c00*/  SHF.L.U32 R18, R18, 0x10, RZ ;  /* 0x0000001012127819 */ /* 0x000fe400000006ff */
[----:B------:R-:W-:Y:S01]  /*1c10*/  SHF.L.U32 R23, R4, 0x10, RZ ;  /* 0x0000001004177819 */ /* 0x000fe200000006ff */
[----:B------:R-:W-:Y:S01]  /*1c20*/  FADD R7, R6, R19 ;  /* 0x0000001306077221 */ /* 0x000fe20000000000 */
[----:B------:R-:W-:Y:S01]  /*1c30*/  SHF.L.U32 R5, R2, 0x10, RZ ;  /* 0x0000001002057819 */ /* 0x000fe200000006ff */
[----:B------:R-:W-:Y:S01]  /*1c40*/  FADD R6, R16, R21 ;  /* 0x0000001510067221 */ /* 0x000fe20000000000 */
[----:B------:R-:W-:Y:S01]  /*1c50*/  FADD R16, R17, R20 ;  /* 0x0000001411107221 */ /* 0x000fe20000000000 */
[----:B------:R-:W-:Y:S02]  /*1c60*/  FADD R17, R18, R23 ;  /* 0x0000001712117221 */ /* 0x000fe40000000000 */
[----:B------:R-:W-:Y:S01]  /*1c70*/  FADD R18, -R10, R5 ;  /* 0x000000050a127221 */ /* 0x000fe20000000100 */
[----:B------:R-:W-:Y:S01]  /*1c80*/  FADD R20, R15, 1 ;  /* 0x3f8000000f147421 */ /* 0x000fe20000000000 */
[----:B------:R-:W1:Y:S01]  /*1c90*/  LDC.64 R4, c[0x0][0x228] ;  /* 0x00008a00ff047b82 */ /* 0x000e620000000a00 */
[----:B------:R-:W-:-:S02]  /*1ca0*/  PRMT R2, R2, 0x7632, R2 ;  /* 0x0000763202027816 */ /* 0x000fc40000000002 */
[----:B------:R-:W-:Y:S01]  /*1cb0*/  PRMT R15, R3, 0x7632, R15 ;  /* 0x00007632030f7816 */ /* 0x000fe2000000000f */
[----:B------:R-:W-:Y:S01]  /*1cc0*/  FMUL R18, R11, R18 ;  /* 0x000000120b127220 */ /* 0x000fe20000400000 */
[----:B------:R-:W-:Y:S02]  /*1cd0*/  SHF.L.U32 R19, R3, 0x10, RZ ;  /* 0x0000001003137819 */ /* 0x000fe400000006ff */
[----:B------:R-:W-:Y:S02]  /*1ce0*/  SHF.L.U32 R3, R2, 0x10, RZ ;  /* 0x0000001002037819 */ /* 0x000fe400000006ff */
[----:B------:R-:W-:Y:S01]  /*1cf0*/  SHF.L.U32 R15, R15, 0x10, RZ ;  /* 0x000000100f0f7819 */ /* 0x000fe200000006ff */
[----:B------:R-:W-:Y:S01]  /*1d00*/  FFMA R7, R18, R20, R7 ;  /* 0x0000001412077223 */ /* 0x000fe20000000007 */
[----:B------:R-:W-:Y:S01]  /*1d10*/  FADD R18, -R10, R19 ;  /* 0x000000130a127221 */ /* 0x000fe20000000100 */
[----:B------:R-:W-:Y:S01]  /*1d20*/  FADD R19, R14, 1 ;  /* 0x3f8000000e137421 */ /* 0x000fe20000000000 */
[C---:B------:R-:W-:Y:S01]  /*1d30*/  FADD R2, -R10.reuse, R3 ;  /* 0x000000030a027221 */ /* 0x040fe20000000100 */
[----:B------:R-:W-:Y:S01]  /*1d40*/  FADD R14, -R10, R15 ;  /* 0x0000000f0a0e7221 */ /* 0x000fe20000000100 */
[----:B------:R-:W-:Y:S01]  /*1d50*/  FADD R20, R9, 1 ;  /* 0x3f80000009147421 */ /* 0x000fe20000000000 */
[C---:B------:R-:W-:Y:S01]  /*1d60*/  FMUL R9, R11.reuse, R18 ;  /* 0x000000120b097220 */ /* 0x040fe20000400000 */
[C---:B------:R-:W-:Y:S01]  /*1d70*/  FMUL R3, R11.reuse, R2 ;  /* 0x000000020b037220 */ /* 0x040fe20000400000 */
[----:B------:R-:W-:Y:S01]  /*1d80*/  FADD R8, R8, 1 ;  /* 0x3f80000008087421 */ /* 0x000fe20000000000 */
[----:B------:R-:W-:Y:S01]  /*1d90*/  FMUL R14, R11, R14 ;  /* 0x0000000e0b0e7220 */ /* 0x000fe20000400000 */
[----:B------:R-:W-:Y:S01]  /*1da0*/  FFMA R6, R9, R20, R6 ;  /* 0x0000001409067223 */ /* 0x000fe20000000006 */
[----:B------:R-:W-:Y:S01]  /*1db0*/  FFMA R16, R3, R19, R16 ;  /* 0x0000001303107223 */ /* 0x000fe20000000010 */
[----:B------:R-:W-:-:S02]  /*1dc0*/  IMAD R3, R31, 0xc00, R12 ;  /* 0x00000c001f037824 */ /* 0x000fc400078e020c */
[----:B------:R-:W-:Y:S02]  /*1dd0*/  FFMA R17, R14, R8, R17 ;  /* 0x000000080e117223 */ /* 0x000fe40000000011 */
[----:B-1----:R-:W-:Y:S01]  /*1de0*/  IMAD.WIDE R4, R3, 0x2, R4 ;  /* 0x0000000203047825 */ /* 0x002fe200078e0204 */
[----:B------:R-:W-:Y:S02]  /*1df0*/  F2FP.BF16.F32.PACK_AB R16, R16, R7 ;  /* 0x000000071010723e */ /* 0x000fe400000010ff */
[----:B------:R-:W-:-:S05]  /*1e00*/  F2FP.BF16.F32.PACK_AB R17, R17, R6 ;  /* 0x000000061111723e */ /* 0x000fca00000010ff */
[----:B------:R1:W-:Y:S01]  /*1e10*/  STG.E.64 desc[UR6][R4.64], R16 ;  /* 0x0000001004007986 */ /* 0x0003e2000c101b06 */
[----:B------:R-:W-:Y:S05]  /*1e20*/  @!P0 BRA `(.L_x_0) ;  /* 0xfffffff800d48947 */ /* 0x000fea000383ffff */
[----:B------:R-:W-:Y:S05]  /*1e30*/  EXIT ;  /* 0x000000000000794d */ /* 0x000fea0003800000 */
.L_x_1:
[----:B------:R-:W-:-:S00]  /*1e40*/  BRA `(.L_x_1) ;  /* 0xfffffffc00fc7947 */ /* 0x000fc0000383ffff */
[----:B------:R-:W-:-:S00]  /*1e50*/  NOP ;  /* 0x0000000000007918 */ /* 0x000fc00000000000 */
        /* <DEDUP_REMOVED lines=10> */
.L_x_2:


//--------------------- .nv.global.init           --------------------------
	.section	.nv.global.init,"aw",@progbits
.nv.global.init:
	.type		_$_str,@object
	.size		_$_str,(.L_0 - _$_str)
_$_str:
        /*0000*/ 	.byte	0x5f, 0x5f, 0x43, 0x55, 0x44, 0x41, 0x5f, 0x46, 0x54, 0x5a, 0x00
.L_0:


//--------------------- .nv.shared.triton_        --------------------------
	.section	.nv.shared.triton_,"aw",@nobits
	.sectionflags	@""
	.align	16
	.zero		1024


//--------------------- .nv.constant0.triton_     --------------------------
	.section	.nv.constant0.triton_,"a",@progbits
	.sectionflags	@""
	.align	4
.nv.constant0.triton_:
	.zero		572
